//
// Generated by NVIDIA NVVM Compiler
//
// Compiler Build ID: CL-36424714
// Cuda compilation tools, release 13.0, V13.0.88
// Based on NVVM 20.0.0
//

.version 9.0
.target sm_100
.address_size 64

	// .globl	_Z8reduce_2PfS_
// _ZZ8reduce_2PfS_E14shared_d_input has been demoted

.visible .entry _Z8reduce_2PfS_(
	.param .u64 .ptr .align 1 _Z8reduce_2PfS__param_0,
	.param .u64 .ptr .align 1 _Z8reduce_2PfS__param_1
)
{
	.reg .pred 	%p<9>;
	.reg .b32 	%r<42>;
	.reg .b32 	%f<10>;
	.reg .b64 	%rd<21>;
	// demoted variable
	.shared .align 4 .b8 _ZZ8reduce_2PfS_E14shared_d_input[1024];
	ld.param.u64 	%rd10, [_Z8reduce_2PfS__param_0];
	ld.param.u64 	%rd9, [_Z8reduce_2PfS__param_1];
	cvta.to.global.u64 	%rd1, %rd10;
	mov.u32 	%r1, %ntid.x;
	mov.u32 	%r2, %ctaid.x;
	mul.lo.s32 	%r22, %r1, %r2;
	cvt.u64.u32 	%rd2, %r22;
	and.b32  	%r3, %r1, 3;
	setp.lt.u32 	%p1, %r1, 4;
	mov.b32 	%r38, 0;
	@%p1 bra 	$L__BB0_3;
	and.b32  	%r38, %r1, 2044;
	and.b32  	%r24, %r1, -4;
	neg.s32 	%r37, %r24;
	shl.b64 	%rd11, %rd2, 2;
	add.s64 	%rd12, %rd11, %rd1;
	add.s64 	%rd19, %rd12, 8;
	mov.u32 	%r25, _ZZ8reduce_2PfS_E14shared_d_input;
	add.s32 	%r36, %r25, 8;
$L__BB0_2:
	ld.global.f32 	%f1, [%rd19+-8];
	st.shared.f32 	[%r36+-8], %f1;
	ld.global.f32 	%f2, [%rd19+-4];
	st.shared.f32 	[%r36+-4], %f2;
	ld.global.f32 	%f3, [%rd19];
	st.shared.f32 	[%r36], %f3;
	ld.global.f32 	%f4, [%rd19+4];
	st.shared.f32 	[%r36+4], %f4;
	add.s32 	%r37, %r37, 4;
	add.s64 	%rd19, %rd19, 16;
	add.s32 	%r36, %r36, 16;
	setp.ne.s32 	%p2, %r37, 0;
	@%p2 bra 	$L__BB0_2;
$L__BB0_3:
	setp.eq.s32 	%p3, %r3, 0;
	@%p3 bra 	$L__BB0_6;
	shl.b32 	%r26, %r38, 2;
	mov.u32 	%r27, _ZZ8reduce_2PfS_E14shared_d_input;
	add.s32 	%r40, %r27, %r26;
	cvt.u64.u32 	%rd13, %r38;
	add.s64 	%rd14, %rd13, %rd2;
	shl.b64 	%rd15, %rd14, 2;
	add.s64 	%rd20, %rd1, %rd15;
	neg.s32 	%r39, %r3;
$L__BB0_5:
	.pragma "nounroll";
	ld.global.f32 	%f5, [%rd20];
	st.shared.f32 	[%r40], %f5;
	add.s32 	%r40, %r40, 4;
	add.s64 	%rd20, %rd20, 4;
	add.s32 	%r39, %r39, 1;
	setp.ne.s32 	%p4, %r39, 0;
	@%p4 bra 	$L__BB0_5;
$L__BB0_6:
	bar.sync 	0;
	setp.lt.u32 	%p5, %r1, 2;
	@%p5 bra 	$L__BB0_11;
	mov.b32 	%r41, 1;
	mov.u32 	%r17, %tid.x;
	mov.u32 	%r31, _ZZ8reduce_2PfS_E14shared_d_input;
$L__BB0_8:
	shl.b32 	%r19, %r41, 1;
	mul.lo.s32 	%r20, %r19, %r17;
	setp.ge.u32 	%p6, %r20, %r1;
	@%p6 bra 	$L__BB0_10;
	add.s32 	%r29, %r20, %r41;
	shl.b32 	%r30, %r29, 2;
	add.s32 	%r32, %r31, %r30;
	ld.shared.f32 	%f6, [%r32];
	shl.b32 	%r33, %r20, 2;
	add.s32 	%r34, %r31, %r33;
	ld.shared.f32 	%f7, [%r34];
	add.f32 	%f8, %f6, %f7;
	st.shared.f32 	[%r34], %f8;
	bar.sync 	0;
$L__BB0_10:
	setp.lt.u32 	%p7, %r19, %r1;
	mov.u32 	%r41, %r19;
	@%p7 bra 	$L__BB0_8;
$L__BB0_11:
	mov.u32 	%r35, %tid.x;
	setp.ne.s32 	%p8, %r35, 0;
	@%p8 bra 	$L__BB0_13;
	ld.shared.f32 	%f9, [_ZZ8reduce_2PfS_E14shared_d_input];
	cvta.to.global.u64 	%rd16, %rd9;
	mul.wide.u32 	%rd17, %r2, 4;
	add.s64 	%rd18, %rd16, %rd17;
	st.global.f32 	[%rd18], %f9;
$L__BB0_13:
	ret;

}


// ===== COMPILED SASS (sm_100) =====

	.target	sm_100

	.elftype	@"ET_EXEC"


//--------------------- .note.nv.tkinfo           --------------------------
	.section	.note.nv.tkinfo,"",@"SHT_NOTE"
	.sectionflags	@"SHF_NOTE_NV_TKINFO"
	.tkinfo
        /*0018*/ 	.word	0x00000002
        /*0030*/ 	.string	""
        /*0030*/ 	.string	"ptxas"
        /*0030*/ 	.string	"Cuda compilation tools, release 13.0, V13.0.88"
        /*0030*/ 	.string	"Build cuda_13.0.r13.0/compiler.36424714_0"
        /*0030*/ 	.string	"-arch sm_100 -m 64 "



//--------------------- .note.nv.cuinfo           --------------------------
	.section	.note.nv.cuinfo,"",@"SHT_NOTE"
	.sectionflags	@"SHF_NOTE_NV_CUINFO"
        /*0018*/ 	.short	0x0002
        /*001a*/ 	.short	0x0064
        /*001c*/ 	.short	0x0082
	.zero		2


//--------------------- .nv.info                  --------------------------
	.section	.nv.info,"",@"SHT_CUDA_INFO"
	.align	4


	//----- nvinfo : EIATTR_REGCOUNT
	.align		4
        /*0000*/ 	.byte	0x04, 0x2f
        /*0002*/ 	.short	(.L_1 - .L_0)
	.align		4
.L_0:
        /*0004*/ 	.word	index@(_Z8reduce_2PfS_)
        /*0008*/ 	.word	0x00000018


	//----- nvinfo : EIATTR_FRAME_SIZE
	.align		4
.L_1:
        /*000c*/ 	.byte	0x04, 0x11
        /*000e*/ 	.short	(.L_3 - .L_2)
	.align		4
.L_2:
        /*0010*/ 	.word	index@(_Z8reduce_2PfS_)
        /*0014*/ 	.word	0x00000000


	//----- nvinfo : EIATTR_MIN_STACK_SIZE
	.align		4
.L_3:
        /*0018*/ 	.byte	0x04, 0x12
        /*001a*/ 	.short	(.L_5 - .L_4)
	.align		4
.L_4:
        /*001c*/ 	.word	index@(_Z8reduce_2PfS_)
        /*0020*/ 	.word	0x00000000
.L_5:


//--------------------- .nv.compat                --------------------------
	.section	.nv.compat,"",@"SHT_CUDA_COMPAT_INFO"
	.align	4
        /*0000*/ 	.byte	0x02, 0x09, 0x00, 0x00, 0x02, 0x02, 0x01, 0x00, 0x02, 0x05, 0x05, 0x00, 0x03, 0x07, 0x01, 0x01
        /*0010*/ 	.byte	0x02, 0x03, 0x00, 0x00, 0x02, 0x06, 0x01, 0x00, 0x04, 0x0b, 0x08, 0x00, 0x09, 0x00, 0x00, 0x00
        /*0020*/ 	.byte	0x00, 0x00, 0x00, 0x00


//--------------------- .nv.info._Z8reduce_2PfS_  --------------------------
	.section	.nv.info._Z8reduce_2PfS_,"",@"SHT_CUDA_INFO"
	.sectionflags	@""
	.align	4


	//----- nvinfo : EIATTR_CUDA_API_VERSION
	.align		4
        /*0000*/ 	.byte	0x04, 0x37
        /*0002*/ 	.short	(.L_7 - .L_6)
.L_6:
        /*0004*/ 	.word	0x00000082


	//----- nvinfo : EIATTR_KPARAM_INFO
	.align		4
.L_7:
        /*0008*/ 	.byte	0x04, 0x17
        /*000a*/ 	.short	(.L_9 - .L_8)
.L_8:
        /*000c*/ 	.word	0x00000000
        /*0010*/ 	.short	0x0001
        /*0012*/ 	.short	0x0008
        /*0014*/ 	.byte	0x00, 0xf5, 0x21, 0x00


	//----- nvinfo : EIATTR_KPARAM_INFO
	.align		4
.L_9:
        /*0018*/ 	.byte	0x04, 0x17
        /*001a*/ 	.short	(.L_11 - .L_10)
.L_10:
        /*001c*/ 	.word	0x00000000
        /*0020*/ 	.short	0x0000
        /*0022*/ 	.short	0x0000
        /*0024*/ 	.byte	0x00, 0xf5, 0x21, 0x00


	//----- nvinfo : EIATTR_SPARSE_MMA_MASK
	.align		4
.L_11:
        /*0028*/ 	.byte	0x03, 0x50
        /*002a*/ 	.short	0x0000


	//----- nvinfo : EIATTR_MAXREG_COUNT
	.align		4
        /*002c*/ 	.byte	0x03, 0x1b
        /*002e*/ 	.short	0x00ff


	//----- nvinfo : EIATTR_NUM_BARRIERS
	.align		4
        /*0030*/ 	.byte	0x02, 0x4c
        /*0032*/ 	.byte	0x01
	.zero		1


	//----- nvinfo : EIATTR_MERCURY_ISA_VERSION
	.align		4
        /*0034*/ 	.byte	0x03, 0x5f
        /*0036*/ 	.short	0x0101


	//----- nvinfo : EIATTR_VRC_CTA_INIT_COUNT
	.align		4
        /*0038*/ 	.byte	0x02, 0x4a
	.zero		1
	.zero		1


	//----- nvinfo : EIATTR_EXIT_INSTR_OFFSETS
	.align		4
        /*003c*/ 	.byte	0x04, 0x1c
        /*003e*/ 	.short	(.L_13 - .L_12)


	//   ....[0]....
.L_12:
        /*0040*/ 	.word	0x00000910


	//   ....[1]....
        /*0044*/ 	.word	0x00000990


	//----- nvinfo : EIATTR_CRS_STACK_SIZE
	.align		4
.L_13:
        /*0048*/ 	.byte	0x04, 0x1e
        /*004a*/ 	.short	(.L_15 - .L_14)
.L_14:
        /*004c*/ 	.word	0x00000000


	//----- nvinfo : EIATTR_CBANK_PARAM_SIZE
	.align		4
.L_15:
        /*0050*/ 	.byte	0x03, 0x19
        /*0052*/ 	.short	0x0010


	//----- nvinfo : EIATTR_PARAM_CBANK
	.align		4
        /*0054*/ 	.byte	0x04, 0x0a
        /*0056*/ 	.short	(.L_17 - .L_16)
	.align		4
.L_16:
        /*0058*/ 	.word	index@(.nv.constant0._Z8reduce_2PfS_)
        /*005c*/ 	.short	0x0380
        /*005e*/ 	.short	0x0010


	//----- nvinfo : EIATTR_SW_WAR
	.align		4
.L_17:
        /*0060*/ 	.byte	0x04, 0x36
        /*0062*/ 	.short	(.L_19 - .L_18)
.L_18:
        /*0064*/ 	.word	0x00000008
.L_19:


//--------------------- .nv.callgraph             --------------------------
	.section	.nv.callgraph,"",@"SHT_CUDA_CALLGRAPH"
	.align	4
	.sectionentsize	8
	.align		4
        /*0000*/ 	.word	0x00000000
	.align		4
        /*0004*/ 	.word	0xffffffff
	.align		4
        /*0008*/ 	.word	0x00000000
	.align		4
        /*000c*/ 	.word	0xfffffffe
	.align		4
        /*0010*/ 	.word	0x00000000
	.align		4
        /*0014*/ 	.word	0xfffffffd
	.align		4
        /*0018*/ 	.word	0x00000000
	.align		4
        /*001c*/ 	.word	0xfffffffc


//--------------------- .text._Z8reduce_2PfS_     --------------------------
	.section	.text._Z8reduce_2PfS_,"ax",@progbits
	.align	128
        .global         _Z8reduce_2PfS_
        .type           _Z8reduce_2PfS_,@function
        .size           _Z8reduce_2PfS_,(.L_x_10 - _Z8reduce_2PfS_)
        .other          _Z8reduce_2PfS_,@"STO_CUDA_ENTRY STV_DEFAULT"
_Z8reduce_2PfS_:
.text._Z8reduce_2PfS_:
[----:B------:R-:W-:Y:S01]  /*0000*/  LDC R1, c[0x0][0x37c] ;  /* 0x0000df00ff017b82 */ /* 0x000fe20000000800 */
[----:B------:R-:W0:Y:S01]  /*0010*/  S2R R0, SR_CTAID.X ;  /* 0x0000000000007919 */ /* 0x000e220000002500 */
[----:B------:R-:W1:Y:S01]  /*0020*/  LDCU UR9, c[0x0][0x360] ;  /* 0x00006c00ff0977ac */ /* 0x000e620008000800 */
[----:B------:R-:W2:Y:S01]  /*0030*/  LDCU.64 UR10, c[0x0][0x358] ;  /* 0x00006b00ff0a77ac */ /* 0x000ea20008000a00 */
[----:B------:R-:W-:Y:S01]  /*0040*/  UMOV UR4, URZ ;  /* 0x000000ff00047c82 */ /* 0x000fe20008000000 */
[----:B-1----:R-:W-:Y:S02]  /*0050*/  UISETP.GE.U32.AND UP0, UPT, UR9, 0x4, UPT ;  /* 0x000000040900788c */ /* 0x002fe4000bf06070 */
[----:B------:R-:W-:Y:S02]  /*0060*/  ULOP3.LUT UR5, UR9, 0x3, URZ, 0xc0, !UPT ;  /* 0x0000000309057892 */ /* 0x000fe4000f8ec0ff */
[----:B0-----:R-:W-:-:S05]  /*0070*/  IMAD R4, R0, UR9, RZ ;  /* 0x0000000900047c24 */ /* 0x001fca000f8e02ff */
[----:B--2---:R-:W-:Y:S05]  /*0080*/  BRA.U !UP0, `(.L_x_0) ;  /* 0x00000005085c7547 */ /* 0x004fea000b800000 */
[----:B------:R-:W0:Y:S01]  /*0090*/  LDC.64 R2, c[0x0][0x380] ;  /* 0x0000e000ff027b82 */ /* 0x000e220000000a00 */
[----:B------:R-:W-:Y:S01]  /*00a0*/  ULOP3.LUT UR6, UR9, 0xfffffffc, URZ, 0xc0, !UPT ;  /* 0xfffffffc09067892 */ /* 0x000fe2000f8ec0ff */
[----:B------:R-:W-:Y:S01]  /*00b0*/  UMOV UR7, 0x400 ;  /* 0x0000040000077882 */ /* 0x000fe20000000000 */
[----:B------:R-:W-:Y:S02]  /*00c0*/  ULOP3.LUT UR4, UR9, 0x7fc, URZ, 0xc0, !UPT ;  /* 0x000007fc09047892 */ /* 0x000fe4000f8ec0ff */
[----:B------:R-:W-:-:S03]  /*00d0*/  UIADD3 UR6, UPT, UPT, -UR6, URZ, URZ ;  /* 0x000000ff06067290 */ /* 0x000fc6000fffe1ff */
[----:B------:R-:W1:Y:S01]  /*00e0*/  S2UR UR8, SR_CgaCtaId ;  /* 0x00000000000879c3 */ /* 0x000e620000008800 */
[----:B------:R-:W-:Y:S01]  /*00f0*/  UISETP.GE.AND UP0, UPT, UR6, URZ, UPT ;  /* 0x000000ff0600728c */ /* 0x000fe2000bf06270 */
[----:B0-----:R-:W-:-:S04]  /*0100*/  LEA R2, P0, R4, R2, 0x2 ;  /* 0x0000000204027211 */ /* 0x001fc800078010ff */
[----:B------:R-:W-:Y:S02]  /*0110*/  LEA.HI.X R3, R4, R3, RZ, 0x2, P0 ;  /* 0x0000000304037211 */ /* 0x000fe400000f14ff */
[----:B------:R-:W-:Y:S01]  /*0120*/  IADD3 R2, P0, PT, R2, 0x8, RZ ;  /* 0x0000000802027810 */ /* 0x000fe20007f1e0ff */
[----:B-1----:R-:W-:-:S04]  /*0130*/  ULEA UR7, UR8, UR7, 0x18 ;  /* 0x0000000708077291 */ /* 0x002fc8000f8ec0ff */
[----:B------:R-:W-:Y:S01]  /*0140*/  IMAD.X R3, RZ, RZ, R3, P0 ;  /* 0x000000ffff037224 */ /* 0x000fe200000e0603 */
[----:B------:R-:W-:Y:S01]  /*0150*/  UIADD3 UR7, UPT, UPT, UR7, 0x8, URZ ;  /* 0x0000000807077890 */ /* 0x000fe2000fffe0ff */
[----:B------:R-:W-:Y:S11]  /*0160*/  BRA.U UP0, `(.L_x_1) ;  /* 0x0000000100ec7547 */ /* 0x000ff6000b800000 */
[----:B------:R-:W-:Y:S02]  /*0170*/  UIADD3 UR8, UPT, UPT, -UR6, URZ, URZ ;  /* 0x000000ff06087290 */ /* 0x000fe4000fffe1ff */
[----:B------:R-:W-:Y:S02]  /*0180*/  UPLOP3.LUT UP0, UPT, UPT, UPT, UPT, 0x80, 0x8 ;  /* 0x000000000008789c */ /* 0x000fe40003f0f070 */
[----:B------:R-:W-:-:S09]  /*0190*/  UISETP.GT.AND UP1, UPT, UR8, 0xc, UPT ;  /* 0x0000000c0800788c */ /* 0x000fd2000bf24270 */
[----:B------:R-:W-:Y:S05]  /*01a0*/  BRA.U !UP1, `(.L_x_2) ;  /* 0x00000001097c7547 */ /* 0x000fea000b800000 */
[----:B------:R-:W-:-:S11]  /*01b0*/  UPLOP3.LUT UP0, UPT, UPT, UPT, UPT, 0x40, 0x4 ;  /* 0x000000000004789c */ /* 0x000fd60003f0e870 */
.L_x_3:
[----:B0-----:R-:W2:Y:S04]  /*01c0*/  LDG.E R6, desc[UR10][R2.64+-0x8] ;  /* 0xfffff80a02067981 */ /* 0x001ea8000c1e1900 */
[----:B------:R-:W2:Y:S04]  /*01d0*/  LDG.E R7, desc[UR10][R2.64+-0x4] ;  /* 0xfffffc0a02077981 */ /* 0x000ea8000c1e1900 */
[----:B------:R-:W3:Y:S04]  /*01e0*/  LDG.E R8, desc[UR10][R2.64] ;  /* 0x0000000a02087981 */ /* 0x000ee8000c1e1900 */
[----:B------:R-:W3:Y:S04]  /*01f0*/  LDG.E R9, desc[UR10][R2.64+0x4] ;  /* 0x0000040a02097981 */ /* 0x000ee8000c1e1900 */
[----:B------:R-:W4:Y:S04]  /*0200*/  LDG.E R10, desc[UR10][R2.64+0x8] ;  /* 0x0000080a020a7981 */ /* 0x000f28000c1e1900 */
[----:B------:R-:W4:Y:S04]  /*0210*/  LDG.E R11, desc[UR10][R2.64+0xc] ;  /* 0x00000c0a020b7981 */ /* 0x000f28000c1e1900 */
[----:B------:R-:W5:Y:S04]  /*0220*/  LDG.E R12, desc[UR10][R2.64+0x10] ;  /* 0x0000100a020c7981 */ /* 0x000f68000c1e1900 */
        /* <DEDUP_REMOVED lines=8> */
[----:B------:R0:W5:Y:S01]  /*02b0*/  LDG.E R21, desc[UR10][R2.64+0x34] ;  /* 0x0000340a02157981 */ /* 0x000162000c1e1900 */
[----:B------:R-:W-:-:S04]  /*02c0*/  UIADD3 UR6, UPT, UPT, UR6, 0x10, URZ ;  /* 0x0000001006067890 */ /* 0x000fc8000fffe0ff */
[----:B------:R-:W-:Y:S01]  /*02d0*/  UISETP.GE.AND UP1, UPT, UR6, -0xc, UPT ;  /* 0xfffffff40600788c */ /* 0x000fe2000bf26270 */
[----:B0-----:R-:W-:-:S05]  /*02e0*/  IADD3 R2, P0, PT, R2, 0x40, RZ ;  /* 0x0000004002027810 */ /* 0x001fca0007f1e0ff */
[----:B------:R-:W-:Y:S01]  /*02f0*/  IMAD.X R3, RZ, RZ, R3, P0 ;  /* 0x000000ffff037224 */ /* 0x000fe200000e0603 */
[----:B--2---:R0:W-:Y:S04]  /*0300*/  STS.64 [UR7+-0x8], R6 ;  /* 0xfffff806ff007988 */ /* 0x0041e80008000a07 */
[----:B---3--:R0:W-:Y:S04]  /*0310*/  STS.64 [UR7], R8 ;  /* 0x00000008ff007988 */ /* 0x0081e80008000a07 */
[----:B----4-:R0:W-:Y:S04]  /*0320*/  STS.64 [UR7+0x8], R10 ;  /* 0x0000080aff007988 */ /* 0x0101e80008000a07 */
[----:B-----5:R0:W-:Y:S04]  /*0330*/  STS.64 [UR7+0x10], R12 ;  /* 0x0000100cff007988 */ /* 0x0201e80008000a07 */
[----:B------:R0:W-:Y:S04]  /*0340*/  STS.64 [UR7+0x18], R14 ;  /* 0x0000180eff007988 */ /* 0x0001e80008000a07 */
[----:B------:R0:W-:Y:S04]  /*0350*/  STS.64 [UR7+0x20], R16 ;  /* 0x00002010ff007988 */ /* 0x0001e80008000a07 */
[----:B------:R0:W-:Y:S04]  /*0360*/  STS.64 [UR7+0x28], R18 ;  /* 0x00002812ff007988 */ /* 0x0001e80008000a07 */
[----:B------:R0:W-:Y:S01]  /*0370*/  STS.64 [UR7+0x30], R20 ;  /* 0x00003014ff007988 */ /* 0x0001e20008000a07 */
[----:B------:R-:W-:Y:S01]  /*0380*/  UIADD3 UR7, UPT, UPT, UR7, 0x40, URZ ;  /* 0x0000004007077890 */ /* 0x000fe2000fffe0ff */
[----:B------:R-:W-:Y:S11]  /*0390*/  BRA.U !UP1, `(.L_x_3) ;  /* 0xfffffffd09887547 */ /* 0x000ff6000b83ffff */
.L_x_2:
[----:B------:R-:W-:-:S04]  /*03a0*/  UIADD3 UR8, UPT, UPT, -UR6, URZ, URZ ;  /* 0x000000ff06087290 */ /* 0x000fc8000fffe1ff */
[----:B------:R-:W-:-:S09]  /*03b0*/  UISETP.GT.AND UP1, UPT, UR8, 0x4, UPT ;  /* 0x000000040800788c */ /* 0x000fd2000bf24270 */
[----:B------:R-:W-:Y:S05]  /*03c0*/  BRA.U !UP1, `(.L_x_4) ;  /* 0x00000001094c7547 */ /* 0x000fea000b800000 */
[----:B0-----:R-:W2:Y:S04]  /*03d0*/  LDG.E R6, desc[UR10][R2.64+-0x8] ;  /* 0xfffff80a02067981 */ /* 0x001ea8000c1e1900 */
[----:B------:R-:W2:Y:S04]  /*03e0*/  LDG.E R7, desc[UR10][R2.64+-0x4] ;  /* 0xfffffc0a02077981 */ /* 0x000ea8000c1e1900 */
[----:B------:R-:W3:Y:S04]  /*03f0*/  LDG.E R8, desc[UR10][R2.64] ;  /* 0x0000000a02087981 */ /* 0x000ee8000c1e1900 */
[----:B------:R-:W3:Y:S04]  /*0400*/  LDG.E R9, desc[UR10][R2.64+0x4] ;  /* 0x0000040a02097981 */ /* 0x000ee8000c1e1900 */
[----:B------:R-:W4:Y:S04]  /*0410*/  LDG.E R10, desc[UR10][R2.64+0x8] ;  /* 0x0000080a020a7981 */ /* 0x000f28000c1e1900 */
[----:B------:R-:W4:Y:S04]  /*0420*/  LDG.E R11, desc[UR10][R2.64+0xc] ;  /* 0x00000c0a020b7981 */ /* 0x000f28000c1e1900 */
[----:B------:R-:W5:Y:S04]  /*0430*/  LDG.E R12, desc[UR10][R2.64+0x10] ;  /* 0x0000100a020c7981 */ /* 0x000f68000c1e1900 */
[----:B------:R0:W5:Y:S01]  /*0440*/  LDG.E R13, desc[UR10][R2.64+0x14] ;  /* 0x0000140a020d7981 */ /* 0x000162000c1e1900 */
[----:B------:R-:W-:Y:S01]  /*0450*/  IADD3 R5, P0, PT, R2, 0x20, RZ ;  /* 0x0000002002057810 */ /* 0x000fe20007f1e0ff */
[----:B------:R-:W-:-:S02]  /*0460*/  UIADD3 UR6, UPT, UPT, UR6, 0x8, URZ ;  /* 0x0000000806067890 */ /* 0x000fc4000fffe0ff */
[----:B------:R-:W-:Y:S02]  /*0470*/  UPLOP3.LUT UP0, UPT, UPT, UPT, UPT, 0x40, 0x4 ;  /* 0x000000000004789c */ /* 0x000fe40003f0e870 */
[----:B------:R-:W-:Y:S02]  /*0480*/  IMAD.X R14, RZ, RZ, R3, P0 ;  /* 0x000000ffff0e7224 */ /* 0x000fe400000e0603 */
[----:B0-----:R-:W-:-:S03]  /*0490*/  IMAD.MOV.U32 R2, RZ, RZ, R5 ;  /* 0x000000ffff027224 */ /* 0x001fc600078e0005 */
[----:B------:R-:W-:Y:S01]  /*04a0*/  MOV R3, R14 ;  /* 0x0000000e00037202 */ /* 0x000fe20000000f00 */
[----:B--2---:R1:W-:Y:S04]  /*04b0*/  STS.64 [UR7+-0x8], R6 ;  /* 0xfffff806ff007988 */ /* 0x0043e80008000a07 */
[----:B---3--:R1:W-:Y:S04]  /*04c0*/  STS.64 [UR7], R8 ;  /* 0x00000008ff007988 */ /* 0x0083e80008000a07 */
[----:B----4-:R1:W-:Y:S04]  /*04d0*/  STS.64 [UR7+0x8], R10 ;  /* 0x0000080aff007988 */ /* 0x0103e80008000a07 */
[----:B-----5:R1:W-:Y:S01]  /*04e0*/  STS.64 [UR7+0x10], R12 ;  /* 0x0000100cff007988 */ /* 0x0203e20008000a07 */
[----:B------:R-:W-:-:S12]  /*04f0*/  UIADD3 UR7, UPT, UPT, UR7, 0x20, URZ ;  /* 0x0000002007077890 */ /* 0x000fd8000fffe0ff */
.L_x_4:
[----:B------:R-:W-:-:S09]  /*0500*/  UISETP.NE.OR UP0, UPT, UR6, URZ, UP0 ;  /* 0x000000ff0600728c */ /* 0x000fd20008705670 */
[----:B------:R-:W-:Y:S05]  /*0510*/  BRA.U !UP0, `(.L_x_0) ;  /* 0x0000000108387547 */ /* 0x000fea000b800000 */
.L_x_1:
[----:B012---:R-:W2:Y:S04]  /*0520*/  LDG.E R6, desc[UR10][R2.64+-0x8] ;  /* 0xfffff80a02067981 */ /* 0x007ea8000c1e1900 */
[----:B------:R-:W2:Y:S04]  /*0530*/  LDG.E R7, desc[UR10][R2.64+-0x4] ;  /* 0xfffffc0a02077981 */ /* 0x000ea8000c1e1900 */
[----:B------:R-:W3:Y:S04]  /*0540*/  LDG.E R8, desc[UR10][R2.64] ;  /* 0x0000000a02087981 */ /* 0x000ee8000c1e1900 */
[----:B------:R0:W3:Y:S01]  /*0550*/  LDG.E R9, desc[UR10][R2.64+0x4] ;  /* 0x0000040a02097981 */ /* 0x0000e2000c1e1900 */
[----:B------:R-:W-:Y:S01]  /*0560*/  UIADD3 UR6, UPT, UPT, UR6, 0x4, URZ ;  /* 0x0000000406067890 */ /* 0x000fe2000fffe0ff */
[----:B------:R-:W-:-:S03]  /*0570*/  IADD3 R5, P0, PT, R2, 0x10, RZ ;  /* 0x0000001002057810 */ /* 0x000fc60007f1e0ff */
[----:B------:R-:W-:Y:S02]  /*0580*/  UISETP.NE.AND UP0, UPT, UR6, URZ, UPT ;  /* 0x000000ff0600728c */ /* 0x000fe4000bf05270 */
[----:B------:R-:W-:Y:S02]  /*0590*/  IMAD.X R10, RZ, RZ, R3, P0 ;  /* 0x000000ffff0a7224 */ /* 0x000fe400000e0603 */
[----:B0-----:R-:W-:Y:S02]  /*05a0*/  IMAD.MOV.U32 R2, RZ, RZ, R5 ;  /* 0x000000ffff027224 */ /* 0x001fe400078e0005 */
[----:B------:R-:W-:Y:S01]  /*05b0*/  IMAD.MOV.U32 R3, RZ, RZ, R10 ;  /* 0x000000ffff037224 */ /* 0x000fe200078e000a */
[----:B--2---:R2:W-:Y:S04]  /*05c0*/  STS.64 [UR7+-0x8], R6 ;  /* 0xfffff806ff007988 */ /* 0x0045e80008000a07 */
[----:B---3--:R2:W-:Y:S01]  /*05d0*/  STS.64 [UR7], R8 ;  /* 0x00000008ff007988 */ /* 0x0085e20008000a07 */
[----:B------:R-:W-:Y:S01]  /*05e0*/  UIADD3 UR7, UPT, UPT, UR7, 0x10, URZ ;  /* 0x0000001007077890 */ /* 0x000fe2000fffe0ff */
[----:B------:R-:W-:Y:S11]  /*05f0*/  BRA.U UP0, `(.L_x_1) ;  /* 0xfffffffd00c87547 */ /* 0x000ff6000b83ffff */
.L_x_0:
[----:B------:R-:W3:Y:S01]  /*0600*/  S2R R2, SR_TID.X ;  /* 0x0000000000027919 */ /* 0x000ee20000002100 */
[----:B------:R-:W-:Y:S01]  /*0610*/  UISETP.NE.AND UP0, UPT, UR5, URZ, UPT ;  /* 0x000000ff0500728c */ /* 0x000fe2000bf05270 */
[----:B---3--:R-:W-:-:S08]  /*0620*/  ISETP.NE.AND P0, PT, R2, RZ, PT ;  /* 0x000000ff0200720c */ /* 0x008fd00003f05270 */
[----:B------:R-:W-:Y:S05]  /*0630*/  BRA.U !UP0, `(.L_x_5) ;  /* 0x0000000108507547 */ /* 0x000fea000b800000 */
[----:B------:R-:W3:Y:S01]  /*0640*/  LDC.64 R2, c[0x0][0x380] ;  /* 0x0000e000ff027b82 */ /* 0x000ee20000000a00 */
[----:B------:R-:W-:Y:S01]  /*0650*/  IADD3 R5, P1, PT, R4, UR4, RZ ;  /* 0x0000000404057c10 */ /* 0x000fe2000ff3e0ff */
[----:B------:R-:W-:Y:S01]  /*0660*/  UMOV UR6, 0x400 ;  /* 0x0000040000067882 */ /* 0x000fe20000000000 */
[----:B------:R-:W-:-:S05]  /*0670*/  UIADD3 UR5, UPT, UPT, -UR5, URZ, URZ ;  /* 0x000000ff05057290 */ /* 0x000fca000fffe1ff */
[----:B------:R-:W4:Y:S01]  /*0680*/  S2UR UR7, SR_CgaCtaId ;  /* 0x00000000000779c3 */ /* 0x000f220000008800 */
[----:B---3--:R-:W-:Y:S02]  /*0690*/  LEA R4, P2, R5, R2, 0x2 ;  /* 0x0000000205047211 */ /* 0x008fe400078410ff */
[----:B------:R-:W-:-:S04]  /*06a0*/  IADD3.X R2, PT, PT, RZ, RZ, RZ, P1, !PT ;  /* 0x000000ffff027210 */ /* 0x000fc80000ffe4ff */
[----:B------:R-:W-:Y:S01]  /*06b0*/  LEA.HI.X R5, R5, R3, R2, 0x2, P2 ;  /* 0x0000000305057211 */ /* 0x000fe200010f1402 */
[----:B----4-:R-:W-:-:S04]  /*06c0*/  ULEA UR6, UR7, UR6, 0x18 ;  /* 0x0000000607067291 */ /* 0x010fc8000f8ec0ff */
[----:B------:R-:W-:-:S12]  /*06d0*/  ULEA UR4, UR4, UR6, 0x2 ;  /* 0x0000000604047291 */ /* 0x000fd8000f8e10ff */
.L_x_6:
[----:B---3--:R-:W-:Y:S02]  /*06e0*/  IMAD.MOV.U32 R2, RZ, RZ, R4 ;  /* 0x000000ffff027224 */ /* 0x008fe400078e0004 */
[----:B------:R-:W-:-:S05]  /*06f0*/  IMAD.MOV.U32 R3, RZ, RZ, R5 ;  /* 0x000000ffff037224 */ /* 0x000fca00078e0005 */
[----:B------:R-:W3:Y:S01]  /*0700*/  LDG.E R2, desc[UR10][R2.64] ;  /* 0x0000000a02027981 */ /* 0x000ee2000c1e1900 */
[----:B------:R-:W-:Y:S01]  /*0710*/  UIADD3 UR5, UPT, UPT, UR5, 0x1, URZ ;  /* 0x0000000105057890 */ /* 0x000fe2000fffe0ff */
[----:B------:R-:W-:-:S03]  /*0720*/  IADD3 R4, P1, PT, R4, 0x4, RZ ;  /* 0x0000000404047810 */ /* 0x000fc60007f3e0ff */
[----:B------:R-:W-:Y:S01]  /*0730*/  UISETP.NE.AND UP0, UPT, UR5, URZ, UPT ;  /* 0x000000ff0500728c */ /* 0x000fe2000bf05270 */
[----:B------:R-:W-:Y:S01]  /*0740*/  IADD3.X R5, PT, PT, RZ, R5, RZ, P1, !PT ;  /* 0x00000005ff057210 */ /* 0x000fe20000ffe4ff */
[----:B---3--:R3:W-:Y:S01]  /*0750*/  STS [UR4], R2 ;  /* 0x00000002ff007988 */ /* 0x0087e20008000804 */
[----:B------:R-:W-:-:S06]  /*0760*/  UIADD3 UR4, UPT, UPT, UR4, 0x4, URZ ;  /* 0x0000000404047890 */ /* 0x000fcc000fffe0ff */
[----:B------:R-:W-:Y:S06]  /*0770*/  BRA.U UP0, `(.L_x_6) ;  /* 0xfffffffd00d87547 */ /* 0x000fec000b83ffff */
.L_x_5:
[----:B------:R-:W-:Y:S01]  /*0780*/  BAR.SYNC.DEFER_BLOCKING 0x0 ;  /* 0x0000000000007b1d */ /* 0x000fe20000010000 */
[----:B------:R-:W-:-:S09]  /*0790*/  UISETP.GE.U32.AND UP0, UPT, UR9, 0x2, UPT ;  /* 0x000000020900788c */ /* 0x000fd2000bf06070 */
[----:B------:R-:W-:Y:S05]  /*07a0*/  BRA.U !UP0, `(.L_x_7) ;  /* 0x0000000108587547 */ /* 0x000fea000b800000 */
[----:B------:R-:W4:Y:S01]  /*07b0*/  S2UR UR5, SR_CgaCtaId ;  /* 0x00000000000579c3 */ /* 0x000f220000008800 */
[----:B012---:R-:W0:Y:S01]  /*07c0*/  S2R R6, SR_TID.X ;  /* 0x0000000000067919 */ /* 0x007e220000002100 */
[----:B------:R-:W-:Y:S01]  /*07d0*/  BSSY B0, `(.L_x_7) ;  /* 0x0000013000007945 */ /* 0x000fe20003800000 */
[----:B---3--:R-:W-:Y:S01]  /*07e0*/  IMAD.MOV.U32 R2, RZ, RZ, 0x1 ;  /* 0x00000001ff027424 */ /* 0x008fe200078e00ff */
[----:B------:R-:W-:Y:S02]  /*07f0*/  UMOV UR4, 0x400 ;  /* 0x0000040000047882 */ /* 0x000fe40000000000 */
[----:B----4-:R-:W-:-:S12]  /*0800*/  ULEA UR4, UR5, UR4, 0x18 ;  /* 0x0000000405047291 */ /* 0x010fd8000f8ec0ff */
.L_x_8:
[----:B------:R-:W-:-:S04]  /*0810*/  IMAD.SHL.U32 R7, R2, 0x2, RZ ;  /* 0x0000000202077824 */ /* 0x000fc800078e00ff */
[----:B0-----:R-:W-:-:S05]  /*0820*/  IMAD R3, R7, R6, RZ ;  /* 0x0000000607037224 */ /* 0x001fca00078e02ff */
[----:B------:R-:W-:-:S13]  /*0830*/  ISETP.GE.U32.AND P1, PT, R3, UR9, PT ;  /* 0x0000000903007c0c */ /* 0x000fda000bf26070 */
[C---:B------:R-:W-:Y:S01]  /*0840*/  @!P1 IADD3 R2, PT, PT, R3.reuse, R2, RZ ;  /* 0x0000000203029210 */ /* 0x040fe20007ffe0ff */
[----:B------:R-:W-:Y:S05]  /*0850*/  @!P1 WARPSYNC.ALL ;  /* 0x0000000000009948 */ /* 0x000fea0003800000 */
[----:B------:R-:W-:Y:S02]  /*0860*/  @!P1 LEA R4, R3, UR4, 0x2 ;  /* 0x0000000403049c11 */ /* 0x000fe4000f8e10ff */
[----:B------:R-:W-:-:S03]  /*0870*/  @!P1 LEA R3, R2, UR4, 0x2 ;  /* 0x0000000402039c11 */ /* 0x000fc6000f8e10ff */
[----:B------:R-:W-:Y:S04]  /*0880*/  @!P1 LDS R2, [R4] ;  /* 0x0000000004029984 */ /* 0x000fe80000000800 */
[----:B------:R-:W0:Y:S02]  /*0890*/  @!P1 LDS R3, [R3] ;  /* 0x0000000003039984 */ /* 0x000e240000000800 */
[----:B0-----:R-:W-:Y:S01]  /*08a0*/  @!P1 FADD R5, R3, R2 ;  /* 0x0000000203059221 */ /* 0x001fe20000000000 */
[----:B------:R-:W-:-:S04]  /*08b0*/  IMAD.MOV.U32 R2, RZ, RZ, R7 ;  /* 0x000000ffff027224 */ /* 0x000fc800078e0007 */
[----:B------:R1:W-:Y:S01]  /*08c0*/  @!P1 STS [R4], R5 ;  /* 0x0000000504009388 */ /* 0x0003e20000000800 */
[----:B------:R-:W-:Y:S01]  /*08d0*/  @!P1 BAR.SYNC.DEFER_BLOCKING 0x0 ;  /* 0x0000000000009b1d */ /* 0x000fe20000010000 */
[----:B------:R-:W-:-:S13]  /*08e0*/  ISETP.GE.U32.AND P1, PT, R7, UR9, PT ;  /* 0x0000000907007c0c */ /* 0x000fda000bf26070 */
[----:B-1----:R-:W-:Y:S05]  /*08f0*/  @!P1 BRA `(.L_x_8) ;  /* 0xfffffffc00c49947 */ /* 0x002fea000383ffff */
[----:B------:R-:W-:Y:S05]  /*0900*/  BSYNC B0 ;  /* 0x0000000000007941 */ /* 0x000fea0003800000 */
.L_x_7:
[----:B------:R-:W-:Y:S05]  /*0910*/  @P0 EXIT ;  /* 0x000000000000094d */ /* 0x000fea0003800000 */
[----:B------:R-:W4:Y:S01]  /*0920*/  S2UR UR6, SR_CgaCtaId ;  /* 0x00000000000679c3 */ /* 0x000f220000008800 */
[----:B------:R-:W-:-:S07]  /*0930*/  UMOV UR5, 0x400 ;  /* 0x0000040000057882 */ /* 0x000fce0000000000 */
[----:B---3--:R-:W3:Y:S01]  /*0940*/  LDC.64 R2, c[0x0][0x388] ;  /* 0x0000e200ff027b82 */ /* 0x008ee20000000a00 */
[----:B----4-:R-:W-:Y:S01]  /*0950*/  ULEA UR5, UR6, UR5, 0x18 ;  /* 0x0000000506057291 */ /* 0x010fe2000f8ec0ff */
[----:B---3--:R-:W-:-:S08]  /*0960*/  IMAD.WIDE.U32 R2, R0, 0x4, R2 ;  /* 0x0000000400027825 */ /* 0x008fd000078e0002 */
[----:B------:R-:W3:Y:S04]  /*0970*/  LDS R5, [UR5] ;  /* 0x00000005ff057984 */ /* 0x000ee80008000800 */
[----:B---3--:R-:W-:Y:S01]  /*0980*/  STG.E desc[UR10][R2.64], R5 ;  /* 0x0000000502007986 */ /* 0x008fe2000c10190a */
[----:B------:R-:W-:Y:S05]  /*0990*/  EXIT ;  /* 0x000000000000794d */ /* 0x000fea0003800000 */
.L_x_9:
[----:B------:R-:W-:-:S00]  /*09a0*/  BRA `(.L_x_9) ;  /* 0xfffffffc00fc7947 */ /* 0x000fc0000383ffff */
[----:B------:R-:W-:-:S00]  /*09b0*/  NOP ;  /* 0x0000000000007918 */ /* 0x000fc00000000000 */
        /* <DEDUP_REMOVED lines=12> */
.L_x_10:


//--------------------- .nv.shared._Z8reduce_2PfS_ --------------------------
	.section	.nv.shared._Z8reduce_2PfS_,"aw",@nobits
	.sectionflags	@""
	.align	4
.nv.shared._Z8reduce_2PfS_:
	.zero		2048


//--------------------- .nv.shared.reserved.0     --------------------------
	.section	.nv.shared.reserved.0,"aw",@nobits
	.weak		__nv_reservedSMEM_offset_0_alias
	.size		__nv_reservedSMEM_offset_0_alias, 0, 64
	.other		__nv_reservedSMEM_offset_0_alias,@"STO_CUDA_RESERVED_SHARED STV_DEFAULT"
__nv_reservedSMEM_offset_0_alias:
	.zero		0
	.zero		64


//--------------------- .nv.constant0._Z8reduce_2PfS_ --------------------------
	.section	.nv.constant0._Z8reduce_2PfS_,"a",@progbits
	.sectionflags	@""
	.align	4
.nv.constant0._Z8reduce_2PfS_:
	.zero		912


//--------------------- SYMBOLS --------------------------

	.type		.nv.reservedSmem.offset0,@object
	.size		.nv.reservedSmem.offset0,0x4
	.type		.nv.reservedSmem.cap,@object
	.size		.nv.reservedSmem.cap,0x4
